//
// Generated by NVIDIA NVVM Compiler
//
// Compiler Build ID: CL-36424714
// Cuda compilation tools, release 13.0, V13.0.88
// Based on NVVM 20.0.0
//

.version 9.0
.target sm_100
.address_size 64

	// .globl	_Z12mandelKernelffffiiiPii

.visible .entry _Z12mandelKernelffffiiiPii(
	.param .f32 _Z12mandelKernelffffiiiPii_param_0,
	.param .f32 _Z12mandelKernelffffiiiPii_param_1,
	.param .f32 _Z12mandelKernelffffiiiPii_param_2,
	.param .f32 _Z12mandelKernelffffiiiPii_param_3,
	.param .u32 _Z12mandelKernelffffiiiPii_param_4,
	.param .u32 _Z12mandelKernelffffiiiPii_param_5,
	.param .u32 _Z12mandelKernelffffiiiPii_param_6,
	.param .u64 .ptr .align 1 _Z12mandelKernelffffiiiPii_param_7,
	.param .u32 _Z12mandelKernelffffiiiPii_param_8
)
{
	.reg .pred 	%p<37>;
	.reg .b32 	%r<73>;
	.reg .b32 	%f<26>;
	.reg .b64 	%rd<19>;

	ld.param.f32 	%f13, [_Z12mandelKernelffffiiiPii_param_0];
	ld.param.f32 	%f14, [_Z12mandelKernelffffiiiPii_param_1];
	ld.param.f32 	%f15, [_Z12mandelKernelffffiiiPii_param_2];
	ld.param.f32 	%f16, [_Z12mandelKernelffffiiiPii_param_3];
	ld.param.u32 	%r31, [_Z12mandelKernelffffiiiPii_param_4];
	ld.param.u32 	%r32, [_Z12mandelKernelffffiiiPii_param_5];
	ld.param.u32 	%r33, [_Z12mandelKernelffffiiiPii_param_6];
	ld.param.u64 	%rd2, [_Z12mandelKernelffffiiiPii_param_7];
	ld.param.u32 	%r34, [_Z12mandelKernelffffiiiPii_param_8];
	cvta.to.global.u64 	%rd1, %rd2;
	sub.f32 	%f1, %f15, %f13;
	sub.f32 	%f2, %f16, %f14;
	setp.lt.s32 	%p1, %r34, 1;
	@%p1 bra 	$L__BB0_33;
	mov.u32 	%r35, %tid.y;
	mov.u32 	%r36, %tid.x;
	mov.u32 	%r37, %ntid.x;
	mov.u32 	%r38, %ctaid.x;
	mad.lo.s32 	%r39, %r38, %r37, %r36;
	mul.lo.s32 	%r1, %r39, %r34;
	mov.u32 	%r40, %ntid.y;
	mov.u32 	%r41, %ctaid.y;
	mad.lo.s32 	%r42, %r41, %r40, %r35;
	mul.lo.s32 	%r2, %r42, %r34;
	setp.lt.s32 	%p2, %r33, 1;
	@%p2 bra 	$L__BB0_11;
	neg.s32 	%r3, %r33;
	cvt.rn.f32.s32 	%f17, %r32;
	div.rn.f32 	%f3, %f2, %f17;
	cvt.rn.f32.s32 	%f18, %r31;
	div.rn.f32 	%f4, %f1, %f18;
	mov.b32 	%r65, 0;
$L__BB0_3:
	add.s32 	%r7, %r1, %r65;
	cvt.rn.f32.s32 	%f19, %r7;
	fma.rn.f32 	%f5, %f4, %f19, %f13;
	mov.b32 	%r66, 0;
$L__BB0_4:
	setp.ge.s32 	%p30, %r7, %r31;
	add.s32 	%r9, %r2, %r66;
	setp.ge.s32 	%p31, %r9, %r32;
	or.pred  	%p32, %p30, %p31;
	@%p32 bra 	$L__BB0_9;
	cvt.rn.f32.s32 	%f20, %r9;
	fma.rn.f32 	%f6, %f3, %f20, %f14;
	mul.lo.s32 	%r10, %r9, %r31;
	mov.b32 	%r68, 0;
	mov.u32 	%r67, %r3;
	mov.f32 	%f24, %f6;
	mov.f32 	%f25, %f5;
$L__BB0_6:
	mul.f32 	%f9, %f25, %f25;
	mul.f32 	%f10, %f24, %f24;
	add.f32 	%f21, %f9, %f10;
	setp.gt.f32 	%p33, %f21, 0f40800000;
	mov.u32 	%r69, %r68;
	@%p33 bra 	$L__BB0_8;
	sub.f32 	%f22, %f9, %f10;
	add.f32 	%f23, %f25, %f25;
	add.f32 	%f25, %f5, %f22;
	fma.rn.f32 	%f24, %f23, %f24, %f6;
	add.s32 	%r68, %r68, 1;
	add.s32 	%r67, %r67, 1;
	setp.eq.s32 	%p34, %r67, 0;
	mov.u32 	%r69, %r33;
	@%p34 bra 	$L__BB0_8;
	bra.uni 	$L__BB0_6;
$L__BB0_8:
	add.s32 	%r64, %r10, %r7;
	mul.wide.s32 	%rd17, %r64, 4;
	add.s64 	%rd18, %rd1, %rd17;
	st.global.u32 	[%rd18], %r69;
$L__BB0_9:
	add.s32 	%r66, %r66, 1;
	setp.eq.s32 	%p35, %r66, %r34;
	@%p35 bra 	$L__BB0_10;
	bra.uni 	$L__BB0_4;
$L__BB0_10:
	add.s32 	%r65, %r65, 1;
	setp.eq.s32 	%p36, %r65, %r34;
	@%p36 bra 	$L__BB0_33;
	bra.uni 	$L__BB0_3;
$L__BB0_11:
	and.b32  	%r4, %r34, 3;
	and.b32  	%r5, %r34, 2147483644;
	mov.b32 	%r70, 0;
$L__BB0_12:
	setp.lt.u32 	%p3, %r34, 4;
	add.s32 	%r19, %r1, %r70;
	mov.b32 	%r72, 0;
	@%p3 bra 	$L__BB0_23;
	mov.b32 	%r71, 0;
$L__BB0_14:
	setp.ge.s32 	%p4, %r19, %r31;
	add.s32 	%r21, %r2, %r71;
	setp.ge.s32 	%p5, %r21, %r32;
	or.pred  	%p6, %p4, %p5;
	@%p6 bra 	$L__BB0_16;
	mad.lo.s32 	%r46, %r21, %r31, %r19;
	mul.wide.s32 	%rd3, %r46, 4;
	add.s64 	%rd4, %rd1, %rd3;
	mov.b32 	%r47, 0;
	st.global.u32 	[%rd4], %r47;
$L__BB0_16:
	setp.ge.s32 	%p7, %r19, %r31;
	add.s32 	%r22, %r21, 1;
	setp.ge.s32 	%p8, %r22, %r32;
	or.pred  	%p9, %p7, %p8;
	@%p9 bra 	$L__BB0_18;
	mad.lo.s32 	%r48, %r22, %r31, %r19;
	mul.wide.s32 	%rd5, %r48, 4;
	add.s64 	%rd6, %rd1, %rd5;
	mov.b32 	%r49, 0;
	st.global.u32 	[%rd6], %r49;
$L__BB0_18:
	setp.ge.s32 	%p10, %r19, %r31;
	add.s32 	%r23, %r21, 2;
	setp.ge.s32 	%p11, %r23, %r32;
	or.pred  	%p12, %p10, %p11;
	@%p12 bra 	$L__BB0_20;
	mad.lo.s32 	%r50, %r23, %r31, %r19;
	mul.wide.s32 	%rd7, %r50, 4;
	add.s64 	%rd8, %rd1, %rd7;
	mov.b32 	%r51, 0;
	st.global.u32 	[%rd8], %r51;
$L__BB0_20:
	setp.ge.s32 	%p13, %r19, %r31;
	add.s32 	%r24, %r21, 3;
	setp.ge.s32 	%p14, %r24, %r32;
	or.pred  	%p15, %p13, %p14;
	@%p15 bra 	$L__BB0_22;
	mad.lo.s32 	%r52, %r24, %r31, %r19;
	mul.wide.s32 	%rd9, %r52, 4;
	add.s64 	%rd10, %rd1, %rd9;
	mov.b32 	%r53, 0;
	st.global.u32 	[%rd10], %r53;
$L__BB0_22:
	add.s32 	%r71, %r71, 4;
	setp.ne.s32 	%p16, %r71, %r5;
	mov.u32 	%r72, %r5;
	@%p16 bra 	$L__BB0_14;
$L__BB0_23:
	setp.eq.s32 	%p17, %r4, 0;
	@%p17 bra 	$L__BB0_32;
	setp.ge.s32 	%p18, %r19, %r31;
	add.s32 	%r27, %r2, %r72;
	setp.ge.s32 	%p19, %r27, %r32;
	or.pred  	%p20, %p18, %p19;
	@%p20 bra 	$L__BB0_26;
	mad.lo.s32 	%r55, %r27, %r31, %r19;
	mul.wide.s32 	%rd11, %r55, 4;
	add.s64 	%rd12, %rd1, %rd11;
	mov.b32 	%r56, 0;
	st.global.u32 	[%rd12], %r56;
$L__BB0_26:
	setp.eq.s32 	%p21, %r4, 1;
	@%p21 bra 	$L__BB0_32;
	setp.ge.s32 	%p22, %r19, %r31;
	add.s32 	%r28, %r27, 1;
	setp.ge.s32 	%p23, %r28, %r32;
	or.pred  	%p24, %p22, %p23;
	@%p24 bra 	$L__BB0_29;
	mad.lo.s32 	%r57, %r28, %r31, %r19;
	mul.wide.s32 	%rd13, %r57, 4;
	add.s64 	%rd14, %rd1, %rd13;
	mov.b32 	%r58, 0;
	st.global.u32 	[%rd14], %r58;
$L__BB0_29:
	setp.eq.s32 	%p25, %r4, 2;
	@%p25 bra 	$L__BB0_32;
	setp.ge.s32 	%p26, %r19, %r31;
	add.s32 	%r29, %r27, 2;
	setp.ge.s32 	%p27, %r29, %r32;
	or.pred  	%p28, %p26, %p27;
	@%p28 bra 	$L__BB0_32;
	mad.lo.s32 	%r59, %r29, %r31, %r19;
	mul.wide.s32 	%rd15, %r59, 4;
	add.s64 	%rd16, %rd1, %rd15;
	mov.b32 	%r60, 0;
	st.global.u32 	[%rd16], %r60;
$L__BB0_32:
	add.s32 	%r70, %r70, 1;
	setp.ne.s32 	%p29, %r70, %r34;
	@%p29 bra 	$L__BB0_12;
$L__BB0_33:
	ret;

}


// ===== COMPILED SASS (sm_100) =====

	.target	sm_100

	.elftype	@"ET_EXEC"


//--------------------- .note.nv.tkinfo           --------------------------
	.section	.note.nv.tkinfo,"",@"SHT_NOTE"
	.sectionflags	@"SHF_NOTE_NV_TKINFO"
	.tkinfo
        /*0018*/ 	.word	0x00000002
        /*0030*/ 	.string	""
        /*0030*/ 	.string	"ptxas"
        /*0030*/ 	.string	"Cuda compilation tools, release 13.0, V13.0.88"
        /*0030*/ 	.string	"Build cuda_13.0.r13.0/compiler.36424714_0"
        /*0030*/ 	.string	"-arch sm_100 -m 64 "



//--------------------- .note.nv.cuinfo           --------------------------
	.section	.note.nv.cuinfo,"",@"SHT_NOTE"
	.sectionflags	@"SHF_NOTE_NV_CUINFO"
        /*0018*/ 	.short	0x0002
        /*001a*/ 	.short	0x0064
        /*001c*/ 	.short	0x0082
	.zero		2


//--------------------- .nv.info                  --------------------------
	.section	.nv.info,"",@"SHT_CUDA_INFO"
	.align	4


	//----- nvinfo : EIATTR_REGCOUNT
	.align		4
        /*0000*/ 	.byte	0x04, 0x2f
        /*0002*/ 	.short	(.L_1 - .L_0)
	.align		4
.L_0:
        /*0004*/ 	.word	index@(_Z12mandelKernelffffiiiPii)
        /*0008*/ 	.word	0x00000019


	//----- nvinfo : EIATTR_FRAME_SIZE
	.align		4
.L_1:
        /*000c*/ 	.byte	0x04, 0x11
        /*000e*/ 	.short	(.L_3 - .L_2)
	.align		4
.L_2:
        /*0010*/ 	.word	index@($__internal_0_$__cuda_sm3x_div_rn_noftz_f32_slowpath)
        /*0014*/ 	.word	0x00000000


	//----- nvinfo : EIATTR_FRAME_SIZE
	.align		4
.L_3:
        /*0018*/ 	.byte	0x04, 0x11
        /*001a*/ 	.short	(.L_5 - .L_4)
	.align		4
.L_4:
        /*001c*/ 	.word	index@(_Z12mandelKernelffffiiiPii)
        /*0020*/ 	.word	0x00000000


	//----- nvinfo : EIATTR_MIN_STACK_SIZE
	.align		4
.L_5:
        /*0024*/ 	.byte	0x04, 0x12
        /*0026*/ 	.short	(.L_7 - .L_6)
	.align		4
.L_6:
        /*0028*/ 	.word	index@(_Z12mandelKernelffffiiiPii)
        /*002c*/ 	.word	0x00000000
.L_7:


//--------------------- .nv.compat                --------------------------
	.section	.nv.compat,"",@"SHT_CUDA_COMPAT_INFO"
	.align	4
        /*0000*/ 	.byte	0x02, 0x09, 0x00, 0x00, 0x02, 0x02, 0x01, 0x00, 0x02, 0x05, 0x05, 0x00, 0x03, 0x07, 0x01, 0x01
        /*0010*/ 	.byte	0x02, 0x03, 0x00, 0x00, 0x02, 0x06, 0x01, 0x00, 0x04, 0x0b, 0x08, 0x00, 0x01, 0x00, 0x00, 0x00
        /*0020*/ 	.byte	0x00, 0x00, 0x00, 0x00


//--------------------- .nv.info._Z12mandelKernelffffiiiPii --------------------------
	.section	.nv.info._Z12mandelKernelffffiiiPii,"",@"SHT_CUDA_INFO"
	.sectionflags	@""
	.align	4


	//----- nvinfo : EIATTR_CUDA_API_VERSION
	.align		4
        /*0000*/ 	.byte	0x04, 0x37
        /*0002*/ 	.short	(.L_9 - .L_8)
.L_8:
        /*0004*/ 	.word	0x00000082


	//----- nvinfo : EIATTR_KPARAM_INFO
	.align		4
.L_9:
        /*0008*/ 	.byte	0x04, 0x17
        /*000a*/ 	.short	(.L_11 - .L_10)
.L_10:
        /*000c*/ 	.word	0x00000000
        /*0010*/ 	.short	0x0008
        /*0012*/ 	.short	0x0028
        /*0014*/ 	.byte	0x00, 0xf0, 0x11, 0x00


	//----- nvinfo : EIATTR_KPARAM_INFO
	.align		4
.L_11:
        /*0018*/ 	.byte	0x04, 0x17
        /*001a*/ 	.short	(.L_13 - .L_12)
.L_12:
        /*001c*/ 	.word	0x00000000
        /*0020*/ 	.short	0x0007
        /*0022*/ 	.short	0x0020
        /*0024*/ 	.byte	0x00, 0xf5, 0x21, 0x00


	//----- nvinfo : EIATTR_KPARAM_INFO
	.align		4
.L_13:
        /*0028*/ 	.byte	0x04, 0x17
        /*002a*/ 	.short	(.L_15 - .L_14)
.L_14:
        /*002c*/ 	.word	0x00000000
        /*0030*/ 	.short	0x0006
        /*0032*/ 	.short	0x0018
        /*0034*/ 	.byte	0x00, 0xf0, 0x11, 0x00


	//----- nvinfo : EIATTR_KPARAM_INFO
	.align		4
.L_15:
        /*0038*/ 	.byte	0x04, 0x17
        /*003a*/ 	.short	(.L_17 - .L_16)
.L_16:
        /*003c*/ 	.word	0x00000000
        /*0040*/ 	.short	0x0005
        /*0042*/ 	.short	0x0014
        /*0044*/ 	.byte	0x00, 0xf0, 0x11, 0x00


	//----- nvinfo : EIATTR_KPARAM_INFO
	.align		4
.L_17:
        /*0048*/ 	.byte	0x04, 0x17
        /*004a*/ 	.short	(.L_19 - .L_18)
.L_18:
        /*004c*/ 	.word	0x00000000
        /*0050*/ 	.short	0x0004
        /*0052*/ 	.short	0x0010
        /*0054*/ 	.byte	0x00, 0xf0, 0x11, 0x00


	//----- nvinfo : EIATTR_KPARAM_INFO
	.align		4
.L_19:
        /*0058*/ 	.byte	0x04, 0x17
        /*005a*/ 	.short	(.L_21 - .L_20)
.L_20:
        /*005c*/ 	.word	0x00000000
        /*0060*/ 	.short	0x0003
        /*0062*/ 	.short	0x000c
        /*0064*/ 	.byte	0x00, 0xf0, 0x11, 0x00


	//----- nvinfo : EIATTR_KPARAM_INFO
	.align		4
.L_21:
        /*0068*/ 	.byte	0x04, 0x17
        /*006a*/ 	.short	(.L_23 - .L_22)
.L_22:
        /*006c*/ 	.word	0x00000000
        /*0070*/ 	.short	0x0002
        /*0072*/ 	.short	0x0008
        /*0074*/ 	.byte	0x00, 0xf0, 0x11, 0x00


	//----- nvinfo : EIATTR_KPARAM_INFO
	.align		4
.L_23:
        /*0078*/ 	.byte	0x04, 0x17
        /*007a*/ 	.short	(.L_25 - .L_24)
.L_24:
        /*007c*/ 	.word	0x00000000
        /*0080*/ 	.short	0x0001
        /*0082*/ 	.short	0x0004
        /*0084*/ 	.byte	0x00, 0xf0, 0x11, 0x00


	//----- nvinfo : EIATTR_KPARAM_INFO
	.align		4
.L_25:
        /*0088*/ 	.byte	0x04, 0x17
        /*008a*/ 	.short	(.L_27 - .L_26)
.L_26:
        /*008c*/ 	.word	0x00000000
        /*0090*/ 	.short	0x0000
        /*0092*/ 	.short	0x0000
        /*0094*/ 	.byte	0x00, 0xf0, 0x11, 0x00


	//----- nvinfo : EIATTR_SPARSE_MMA_MASK
	.align		4
.L_27:
        /*0098*/ 	.byte	0x03, 0x50
        /*009a*/ 	.short	0x0000


	//----- nvinfo : EIATTR_MAXREG_COUNT
	.align		4
        /*009c*/ 	.byte	0x03, 0x1b
        /*009e*/ 	.short	0x00ff


	//----- nvinfo : EIATTR_MERCURY_ISA_VERSION
	.align		4
        /*00a0*/ 	.byte	0x03, 0x5f
        /*00a2*/ 	.short	0x0101


	//----- nvinfo : EIATTR_VRC_CTA_INIT_COUNT
	.align		4
        /*00a4*/ 	.byte	0x02, 0x4a
	.zero		1
	.zero		1


	//----- nvinfo : EIATTR_EXIT_INSTR_OFFSETS
	.align		4
        /*00a8*/ 	.byte	0x04, 0x1c
        /*00aa*/ 	.short	(.L_29 - .L_28)


	//   ....[0]....
.L_28:
        /*00ac*/ 	.word	0x00000030


	//   ....[1]....
        /*00b0*/ 	.word	0x000006f0


	//   ....[2]....
        /*00b4*/ 	.word	0x00000bd0


	//----- nvinfo : EIATTR_CRS_STACK_SIZE
	.align		4
.L_29:
        /*00b8*/ 	.byte	0x04, 0x1e
        /*00ba*/ 	.short	(.L_31 - .L_30)
.L_30:
        /*00bc*/ 	.word	0x00000000


	//----- nvinfo : EIATTR_CBANK_PARAM_SIZE
	.align		4
.L_31:
        /*00c0*/ 	.byte	0x03, 0x19
        /*00c2*/ 	.short	0x002c


	//----- nvinfo : EIATTR_PARAM_CBANK
	.align		4
        /*00c4*/ 	.byte	0x04, 0x0a
        /*00c6*/ 	.short	(.L_33 - .L_32)
	.align		4
.L_32:
        /*00c8*/ 	.word	index@(.nv.constant0._Z12mandelKernelffffiiiPii)
        /*00cc*/ 	.short	0x0380
        /*00ce*/ 	.short	0x002c


	//----- nvinfo : EIATTR_SW_WAR
	.align		4
.L_33:
        /*00d0*/ 	.byte	0x04, 0x36
        /*00d2*/ 	.short	(.L_35 - .L_34)
.L_34:
        /*00d4*/ 	.word	0x00000008
.L_35:


//--------------------- .nv.callgraph             --------------------------
	.section	.nv.callgraph,"",@"SHT_CUDA_CALLGRAPH"
	.align	4
	.sectionentsize	8
	.align		4
        /*0000*/ 	.word	0x00000000
	.align		4
        /*0004*/ 	.word	0xffffffff
	.align		4
        /*0008*/ 	.word	0x00000000
	.align		4
        /*000c*/ 	.word	0xfffffffe
	.align		4
        /*0010*/ 	.word	0x00000000
	.align		4
        /*0014*/ 	.word	0xfffffffd
	.align		4
        /*0018*/ 	.word	0x00000000
	.align		4
        /*001c*/ 	.word	0xfffffffc


//--------------------- .text._Z12mandelKernelffffiiiPii --------------------------
	.section	.text._Z12mandelKernelffffiiiPii,"ax",@progbits
	.align	128
        .global         _Z12mandelKernelffffiiiPii
        .type           _Z12mandelKernelffffiiiPii,@function
        .size           _Z12mandelKernelffffiiiPii,(.L_x_23 - _Z12mandelKernelffffiiiPii)
        .other          _Z12mandelKernelffffiiiPii,@"STO_CUDA_ENTRY STV_DEFAULT"
_Z12mandelKernelffffiiiPii:
.text._Z12mandelKernelffffiiiPii:
[----:B------:R-:W-:Y:S08]  /*0000*/  LDC R1, c[0x0][0x37c] ;  /* 0x0000df00ff017b82 */ /* 0x000ff00000000800 */
[----:B------:R-:W0:Y:S02]  /*0010*/  LDC R0, c[0x0][0x3a8] ;  /* 0x0000ea00ff007b82 */ /* 0x000e240000000800 */
[----:B0-----:R-:W-:-:S13]  /*0020*/  ISETP.GE.AND P0, PT, R0, 0x1, PT ;  /* 0x000000010000780c */ /* 0x001fda0003f06270 */
[----:B------:R-:W-:Y:S05]  /*0030*/  @!P0 EXIT ;  /* 0x000000000000894d */ /* 0x000fea0003800000 */
[----:B------:R-:W0:Y:S01]  /*0040*/  S2R R4, SR_TID.X ;  /* 0x0000000000047919 */ /* 0x000e220000002100 */
[----:B------:R-:W1:Y:S01]  /*0050*/  LDCU UR6, c[0x0][0x398] ;  /* 0x00007300ff0677ac */ /* 0x000e620008000800 */
[----:B------:R-:W2:Y:S01]  /*0060*/  LDC R8, c[0x0][0x384] ;  /* 0x0000e100ff087b82 */ /* 0x000ea20000000800 */
[----:B------:R-:W0:Y:S01]  /*0070*/  S2R R3, SR_CTAID.X ;  /* 0x0000000000037919 */ /* 0x000e220000002500 */
[----:B------:R-:W0:Y:S01]  /*0080*/  LDCU UR4, c[0x0][0x360] ;  /* 0x00006c00ff0477ac */ /* 0x000e220008000800 */
[----:B------:R-:W3:Y:S01]  /*0090*/  S2R R2, SR_TID.Y ;  /* 0x0000000000027919 */ /* 0x000ee20000002200 */
[----:B------:R-:W3:Y:S01]  /*00a0*/  LDCU UR5, c[0x0][0x364] ;  /* 0x00006c80ff0577ac */ /* 0x000ee20008000800 */
[----:B------:R-:W3:Y:S01]  /*00b0*/  S2R R5, SR_CTAID.Y ;  /* 0x0000000000057919 */ /* 0x000ee20000002600 */
[----:B------:R-:W2:Y:S01]  /*00c0*/  LDCU UR7, c[0x0][0x38c] ;  /* 0x00007180ff0777ac */ /* 0x000ea20008000800 */
[----:B------:R-:W4:Y:S01]  /*00d0*/  LDCU.64 UR8, c[0x0][0x358] ;  /* 0x00006b00ff0877ac */ /* 0x000f220008000a00 */
[----:B-1----:R-:W-:Y:S01]  /*00e0*/  UISETP.GE.AND UP0, UPT, UR6, 0x1, UPT ;  /* 0x000000010600788c */ /* 0x002fe2000bf06270 */
[----:B--2---:R-:W-:Y:S01]  /*00f0*/  FADD R8, -R8, UR7 ;  /* 0x0000000708087e21 */ /* 0x004fe20008000100 */
[----:B0-----:R-:W-:-:S02]  /*0100*/  IMAD R4, R3, UR4, R4 ;  /* 0x0000000403047c24 */ /* 0x001fc4000f8e0204 */
[----:B---3--:R-:W-:-:S05]  /*0110*/  IMAD R2, R5, UR5, R2 ;  /* 0x0000000505027c24 */ /* 0x008fca000f8e0202 */
[----:B----4-:R-:W-:Y:S05]  /*0120*/  BRA.U !UP0, `(.L_x_0) ;  /* 0x00000005087c7547 */ /* 0x010fea000b800000 */
[----:B------:R-:W0:Y:S01]  /*0130*/  LDCU UR4, c[0x0][0x394] ;  /* 0x00007280ff0477ac */ /* 0x000e220008000800 */
[----:B------:R-:W1:Y:S01]  /*0140*/  LDC R7, c[0x0][0x380] ;  /* 0x0000e000ff077b82 */ /* 0x000e620000000800 */
[----:B0-----:R-:W-:Y:S01]  /*0150*/  I2FP.F32.S32 R3, UR4 ;  /* 0x0000000400037c45 */ /* 0x001fe20008201400 */
[----:B------:R-:W1:Y:S03]  /*0160*/  LDCU UR4, c[0x0][0x388] ;  /* 0x00007100ff0477ac */ /* 0x000e660008000800 */
[----:B------:R-:W0:Y:S08]  /*0170*/  MUFU.RCP R0, R3 ;  /* 0x0000000300007308 */ /* 0x000e300000001000 */
[----:B------:R-:W2:Y:S01]  /*0180*/  FCHK P0, R8, R3 ;  /* 0x0000000308007302 */ /* 0x000ea20000000000 */
[----:B-1----:R-:W-:Y:S01]  /*0190*/  FADD R7, -R7, UR4 ;  /* 0x0000000407077e21 */ /* 0x002fe20008000100 */
[----:B0-----:R-:W-:-:S04]  /*01a0*/  FFMA R5, -R3, R0, 1 ;  /* 0x3f80000003057423 */ /* 0x001fc80000000100 */
[----:B------:R-:W-:-:S04]  /*01b0*/  FFMA R0, R0, R5, R0 ;  /* 0x0000000500007223 */ /* 0x000fc80000000000 */
[----:B------:R-:W-:-:S04]  /*01c0*/  FFMA R5, R0, R8, RZ ;  /* 0x0000000800057223 */ /* 0x000fc800000000ff */
[----:B------:R-:W-:-:S04]  /*01d0*/  FFMA R6, -R3, R5, R8 ;  /* 0x0000000503067223 */ /* 0x000fc80000000108 */
[----:B------:R-:W-:Y:S01]  /*01e0*/  FFMA R5, R0, R6, R5 ;  /* 0x0000000600057223 */ /* 0x000fe20000000005 */
[----:B--2---:R-:W-:Y:S06]  /*01f0*/  @!P0 BRA `(.L_x_1) ;  /* 0x0000000000108947 */ /* 0x004fec0003800000 */
[----:B------:R-:W-:Y:S01]  /*0200*/  IMAD.MOV.U32 R0, RZ, RZ, R8 ;  /* 0x000000ffff007224 */ /* 0x000fe200078e0008 */
[----:B------:R-:W-:-:S07]  /*0210*/  MOV R6, 0x230 ;  /* 0x0000023000067802 */ /* 0x000fce0000000f00 */
[----:B------:R-:W-:Y:S05]  /*0220*/  CALL.REL.NOINC `($__internal_0_$__cuda_sm3x_div_rn_noftz_f32_slowpath) ;  /* 0x00000008006c7944 */ /* 0x000fea0003c00000 */
[----:B------:R-:W-:-:S07]  /*0230*/  IMAD.MOV.U32 R5, RZ, RZ, R0 ;  /* 0x000000ffff057224 */ /* 0x000fce00078e0000 */
.L_x_1:
[----:B------:R-:W0:Y:S02]  /*0240*/  LDCU UR4, c[0x0][0x390] ;  /* 0x00007200ff0477ac */ /* 0x000e240008000800 */
[----:B0-----:R-:W-:-:S04]  /*0250*/  I2FP.F32.S32 R3, UR4 ;  /* 0x0000000400037c45 */ /* 0x001fc80008201400 */
[----:B------:R-:W0:Y:S08]  /*0260*/  MUFU.RCP R0, R3 ;  /* 0x0000000300007308 */ /* 0x000e300000001000 */
[----:B------:R-:W1:Y:S01]  /*0270*/  FCHK P0, R7, R3 ;  /* 0x0000000307007302 */ /* 0x000e620000000000 */
[----:B0-----:R-:W-:-:S04]  /*0280*/  FFMA R9, -R3, R0, 1 ;  /* 0x3f80000003097423 */ /* 0x001fc80000000100 */
[----:B------:R-:W-:-:S04]  /*0290*/  FFMA R0, R0, R9, R0 ;  /* 0x0000000900007223 */ /* 0x000fc80000000000 */
[----:B------:R-:W-:-:S04]  /*02a0*/  FFMA R6, R0, R7, RZ ;  /* 0x0000000700067223 */ /* 0x000fc800000000ff */
[----:B------:R-:W-:-:S04]  /*02b0*/  FFMA R9, -R3, R6, R7 ;  /* 0x0000000603097223 */ /* 0x000fc80000000107 */
[----:B------:R-:W-:Y:S01]  /*02c0*/  FFMA R0, R0, R9, R6 ;  /* 0x0000000900007223 */ /* 0x000fe20000000006 */
[----:B-1----:R-:W-:Y:S06]  /*02d0*/  @!P0 BRA `(.L_x_2) ;  /* 0x00000000000c8947 */ /* 0x002fec0003800000 */
[----:B------:R-:W-:Y:S01]  /*02e0*/  IMAD.MOV.U32 R0, RZ, RZ, R7 ;  /* 0x000000ffff007224 */ /* 0x000fe200078e0007 */
[----:B------:R-:W-:-:S07]  /*02f0*/  MOV R6, 0x310 ;  /* 0x0000031000067802 */ /* 0x000fce0000000f00 */
[----:B------:R-:W-:Y:S05]  /*0300*/  CALL.REL.NOINC `($__internal_0_$__cuda_sm3x_div_rn_noftz_f32_slowpath) ;  /* 0x0000000800347944 */ /* 0x000fea0003c00000 */
.L_x_2:
[----:B------:R-:W0:Y:S01]  /*0310*/  LDCU UR7, c[0x0][0x398] ;  /* 0x00007300ff0777ac */ /* 0x000e220008000800 */
[----:B------:R-:W-:Y:S01]  /*0320*/  UMOV UR4, URZ ;  /* 0x000000ff00047c82 */ /* 0x000fe20008000000 */
[----:B0-----:R-:W-:-:S12]  /*0330*/  UIADD3 UR7, UPT, UPT, -UR7, URZ, URZ ;  /* 0x000000ff07077290 */ /* 0x001fd8000fffe1ff */
.L_x_9:
[----:B0-----:R-:W0:Y:S01]  /*0340*/  LDC R3, c[0x0][0x3a8] ;  /* 0x0000ea00ff037b82 */ /* 0x001e220000000800 */
[----:B------:R-:W1:Y:S01]  /*0350*/  LDCU UR5, c[0x0][0x380] ;  /* 0x00007000ff0577ac */ /* 0x000e620008000800 */
[----:B0-----:R-:W-:-:S05]  /*0360*/  IMAD R3, R4, R3, UR4 ;  /* 0x0000000404037e24 */ /* 0x001fca000f8e0203 */
[----:B------:R-:W-:-:S05]  /*0370*/  I2FP.F32.S32 R7, R3 ;  /* 0x0000000300077245 */ /* 0x000fca0000201400 */
[----:B-1----:R-:W-:Y:S01]  /*0380*/  FFMA R6, R7, R0, UR5 ;  /* 0x0000000507067e23 */ /* 0x002fe20008000000 */
[----:B------:R-:W-:-:S06]  /*0390*/  UMOV UR5, URZ ;  /* 0x000000ff00057c82 */ /* 0x000fcc0008000000 */
.L_x_8:
[----:B0-----:R-:W0:Y:S01]  /*03a0*/  LDC R7, c[0x0][0x3a8] ;  /* 0x0000ea00ff077b82 */ /* 0x001e220000000800 */
[----:B------:R-:W1:Y:S01]  /*03b0*/  LDCU.64 UR10, c[0x0][0x390] ;  /* 0x00007200ff0a77ac */ /* 0x000e620008000a00 */
[----:B------:R-:W-:Y:S01]  /*03c0*/  BSSY.RECONVERGENT B0, `(.L_x_3) ;  /* 0x000002e000007945 */ /* 0x000fe20003800200 */
[----:B0-----:R-:W-:Y:S01]  /*03d0*/  IMAD R16, R2, R7, UR5 ;  /* 0x0000000502107e24 */ /* 0x001fe2000f8e0207 */
[----:B------:R-:W-:-:S04]  /*03e0*/  UIADD3 UR5, UPT, UPT, UR5, 0x1, URZ ;  /* 0x0000000105057890 */ /* 0x000fc8000fffe0ff */
[----:B-1----:R-:W-:Y:S02]  /*03f0*/  ISETP.GE.AND P0, PT, R16, UR11, PT ;  /* 0x0000000b10007c0c */ /* 0x002fe4000bf06270 */
[----:B------:R-:W-:Y:S02]  /*0400*/  ISETP.NE.AND P1, PT, R7, UR5, PT ;  /* 0x0000000507007c0c */ /* 0x000fe4000bf25270 */
[----:B------:R-:W-:-:S13]  /*0410*/  ISETP.GE.OR P0, PT, R3, UR10, P0 ;  /* 0x0000000a03007c0c */ /* 0x000fda0008706670 */
[----:B------:R-:W-:Y:S05]  /*0420*/  @P0 BRA `(.L_x_4) ;  /* 0x00000000009c0947 */ /* 0x000fea0003800000 */
[----:B------:R-:W0:Y:S01]  /*0430*/  LDCU UR6, c[0x0][0x384] ;  /* 0x00007080ff0677ac */ /* 0x000e220008000800 */
[----:B------:R-:W-:Y:S01]  /*0440*/  I2FP.F32.S32 R8, R16 ;  /* 0x0000001000087245 */ /* 0x000fe20000201400 */
[----:B------:R-:W-:Y:S01]  /*0450*/  FMUL R7, R6, R6 ;  /* 0x0000000606077220 */ /* 0x000fe20000400000 */
[----:B------:R-:W-:Y:S01]  /*0460*/  BSSY.RECONVERGENT B1, `(.L_x_5) ;  /* 0x000001e000017945 */ /* 0x000fe20003800200 */
[----:B------:R-:W-:Y:S02]  /*0470*/  IMAD.MOV.U32 R11, RZ, RZ, RZ ;  /* 0x000000ffff0b7224 */ /* 0x000fe400078e00ff */
[----:B0-----:R-:W-:-:S04]  /*0480*/  FFMA R15, R8, R5, UR6 ;  /* 0x00000006080f7e23 */ /* 0x001fc80008000005 */
[----:B------:R-:W-:-:S04]  /*0490*/  FMUL R8, R15, R15 ;  /* 0x0000000f0f087220 */ /* 0x000fc80000400000 */
[----:B------:R-:W-:-:S05]  /*04a0*/  FADD R9, R7, R8 ;  /* 0x0000000807097221 */ /* 0x000fca0000000000 */
[----:B------:R-:W-:-:S13]  /*04b0*/  FSETP.GT.AND P0, PT, R9, 4, PT ;  /* 0x408000000900780b */ /* 0x000fda0003f04000 */
[----:B------:R-:W-:Y:S05]  /*04c0*/  @P0 BRA `(.L_x_6) ;  /* 0x00000000005c0947 */ /* 0x000fea0003800000 */
[----:B------:R-:W0:Y:S01]  /*04d0*/  LDC R17, c[0x0][0x398] ;  /* 0x0000e600ff117b82 */ /* 0x000e220000000800 */
[----:B------:R-:W-:Y:S01]  /*04e0*/  MOV R11, R7 ;  /* 0x00000007000b7202 */ /* 0x000fe20000000f00 */
[----:B------:R-:W-:Y:S01]  /*04f0*/  IMAD.MOV.U32 R12, RZ, RZ, R8 ;  /* 0x000000ffff0c7224 */ /* 0x000fe200078e0008 */
[----:B------:R-:W-:Y:S01]  /*0500*/  MOV R9, R15 ;  /* 0x0000000f00097202 */ /* 0x000fe20000000f00 */
[----:B------:R-:W-:Y:S02]  /*0510*/  IMAD.MOV.U32 R7, RZ, RZ, RZ ;  /* 0x000000ffff077224 */ /* 0x000fe400078e00ff */
[----:B------:R-:W-:Y:S02]  /*0520*/  IMAD.U32 R8, RZ, RZ, UR7 ;  /* 0x00000007ff087e24 */ /* 0x000fe4000f8e00ff */
[----:B------:R-:W-:-:S07]  /*0530*/  IMAD.MOV.U32 R10, RZ, RZ, R6 ;  /* 0x000000ffff0a7224 */ /* 0x000fce00078e0006 */
.L_x_7:
[----:B------:R-:W-:Y:S02]  /*0540*/  VIADD R14, R8, 0x1 ;  /* 0x00000001080e7836 */ /* 0x000fe40000000000 */
[----:B------:R-:W-:Y:S01]  /*0550*/  FADD R8, R10, R10 ;  /* 0x0000000a0a087221 */ /* 0x000fe20000000000 */
[----:B------:R-:W-:Y:S01]  /*0560*/  FADD R13, -R12, R11 ;  /* 0x0000000b0c0d7221 */ /* 0x000fe20000000100 */
[----:B0-----:R-:W-:Y:S01]  /*0570*/  IMAD.MOV.U32 R11, RZ, RZ, R17 ;  /* 0x000000ffff0b7224 */ /* 0x001fe200078e0011 */
[----:B------:R-:W-:Y:S01]  /*0580*/  ISETP.NE.AND P0, PT, R14, RZ, PT ;  /* 0x000000ff0e00720c */ /* 0x000fe20003f05270 */
[----:B------:R-:W-:-:S12]  /*0590*/  FFMA R9, R8, R9, R15 ;  /* 0x0000000908097223 */ /* 0x000fd8000000000f */
[----:B------:R-:W-:Y:S05]  /*05a0*/  @!P0 BRA `(.L_x_6) ;  /* 0x0000000000248947 */ /* 0x000fea0003800000 */
[----:B------:R-:W-:Y:S01]  /*05b0*/  FADD R10, R6, R13 ;  /* 0x0000000d060a7221 */ /* 0x000fe20000000000 */
[----:B------:R-:W-:Y:S01]  /*05c0*/  FMUL R12, R9, R9 ;  /* 0x00000009090c7220 */ /* 0x000fe20000400000 */
[----:B------:R-:W-:Y:S02]  /*05d0*/  IADD3 R7, PT, PT, R7, 0x1, RZ ;  /* 0x0000000107077810 */ /* 0x000fe40007ffe0ff */
[----:B------:R-:W-:-:S04]  /*05e0*/  FMUL R11, R10, R10 ;  /* 0x0000000a0a0b7220 */ /* 0x000fc80000400000 */
[----:B------:R-:W-:-:S05]  /*05f0*/  FADD R8, R11, R12 ;  /* 0x0000000c0b087221 */ /* 0x000fca0000000000 */
[----:B------:R-:W-:Y:S01]  /*0600*/  FSETP.GT.AND P0, PT, R8, 4, PT ;  /* 0x408000000800780b */ /* 0x000fe20003f04000 */
[----:B------:R-:W-:-:S12]  /*0610*/  IMAD.MOV.U32 R8, RZ, RZ, R14 ;  /* 0x000000ffff087224 */ /* 0x000fd800078e000e */
[----:B------:R-:W-:Y:S05]  /*0620*/  @!P0 BRA `(.L_x_7) ;  /* 0xfffffffc00c48947 */ /* 0x000fea000383ffff */
[----:B------:R-:W-:-:S07]  /*0630*/  IMAD.MOV.U32 R11, RZ, RZ, R7 ;  /* 0x000000ffff0b7224 */ /* 0x000fce00078e0007 */
.L_x_6:
[----:B------:R-:W-:Y:S05]  /*0640*/  BSYNC.RECONVERGENT B1 ;  /* 0x0000000000017941 */ /* 0x000fea0003800200 */
.L_x_5:
[----:B------:R-:W0:Y:S01]  /*0650*/  LDC.64 R8, c[0x0][0x3a0] ;  /* 0x0000e800ff087b82 */ /* 0x000e220000000a00 */
[----:B------:R-:W1:Y:S02]  /*0660*/  LDCU UR6, c[0x0][0x390] ;  /* 0x00007200ff0677ac */ /* 0x000e640008000800 */
[----:B-1----:R-:W-:-:S04]  /*0670*/  IMAD R7, R16, UR6, R3 ;  /* 0x0000000610077c24 */ /* 0x002fc8000f8e0203 */
[----:B0-----:R-:W-:-:S05]  /*0680*/  IMAD.WIDE R8, R7, 0x4, R8 ;  /* 0x0000000407087825 */ /* 0x001fca00078e0208 */
[----:B------:R0:W-:Y:S02]  /*0690*/  STG.E desc[UR8][R8.64], R11 ;  /* 0x0000000b08007986 */ /* 0x0001e4000c101908 */
.L_x_4:
[----:B------:R-:W-:Y:S05]  /*06a0*/  BSYNC.RECONVERGENT B0 ;  /* 0x0000000000007941 */ /* 0x000fea0003800200 */
.L_x_3:
[----:B------:R-:W-:Y:S05]  /*06b0*/  @P1 BRA `(.L_x_8) ;  /* 0xfffffffc00381947 */ /* 0x000fea000383ffff */
[----:B------:R-:W1:Y:S01]  /*06c0*/  LDC R3, c[0x0][0x3a8] ;  /* 0x0000ea00ff037b82 */ /* 0x000e620000000800 */
[----:B------:R-:W-:-:S06]  /*06d0*/  UIADD3 UR6, UPT, UPT, UR4, 0x1, URZ ;  /* 0x0000000104067890 */ /* 0x000fcc000fffe0ff */
[----:B-1----:R-:W-:-:S13]  /*06e0*/  ISETP.NE.AND P0, PT, R3, UR6, PT ;  /* 0x0000000603007c0c */ /* 0x002fda000bf05270 */
[----:B------:R-:W-:Y:S05]  /*06f0*/  @!P0 EXIT ;  /* 0x000000000000894d */ /* 0x000fea0003800000 */
[----:B------:R-:W-:Y:S01]  /*0700*/  UMOV UR4, UR6 ;  /* 0x0000000600047c82 */ /* 0x000fe20008000000 */
[----:B------:R-:W-:Y:S05]  /*0710*/  BRA `(.L_x_9) ;  /* 0xfffffffc00087947 */ /* 0x000fea000383ffff */
.L_x_0:
[C---:B------:R-:W-:Y:S01]  /*0720*/  LOP3.LUT R14, R0.reuse, 0x3, RZ, 0xc0, !PT ;  /* 0x00000003000e7812 */ /* 0x040fe200078ec0ff */
[----:B------:R-:W-:Y:S01]  /*0730*/  UMOV UR4, URZ ;  /* 0x000000ff00047c82 */ /* 0x000fe20008000000 */
[----:B------:R-:W-:-:S07]  /*0740*/  LOP3.LUT R0, R0, 0x7ffffffc, RZ, 0xc0, !PT ;  /* 0x7ffffffc00007812 */ /* 0x000fce00078ec0ff */
.L_x_13:
[----:B0-----:R-:W0:Y:S01]  /*0750*/  LDCU UR5, c[0x0][0x3a8] ;  /* 0x00007500ff0577ac */ /* 0x001e220008000800 */
[----:B------:R-:W-:Y:S02]  /*0760*/  HFMA2 R6, -RZ, RZ, 0, 0 ;  /* 0x00000000ff067431 */ /* 0x000fe400000001ff */
[----:B0-----:R-:W-:-:S04]  /*0770*/  IMAD.U32 R5, RZ, RZ, UR5 ;  /* 0x00000005ff057e24 */ /* 0x001fc8000f8e00ff */
[----:B------:R-:W-:Y:S01]  /*0780*/  IMAD R3, R4, R5, UR4 ;  /* 0x0000000404037e24 */ /* 0x000fe2000f8e0205 */
[----:B------:R-:W-:Y:S01]  /*0790*/  ISETP.GE.U32.AND P0, PT, R5, 0x4, PT ;  /* 0x000000040500780c */ /* 0x000fe20003f06070 */
[----:B------:R-:W-:-:S06]  /*07a0*/  UIADD3 UR4, UPT, UPT, UR4, 0x1, URZ ;  /* 0x0000000104047890 */ /* 0x000fcc000fffe0ff */
[----:B------:R-:W-:-:S06]  /*07b0*/  ISETP.NE.AND P4, PT, R5, UR4, PT ;  /* 0x0000000405007c0c */ /* 0x000fcc000bf85270 */
[----:B------:R-:W-:Y:S07]  /*07c0*/  @!P0 BRA `(.L_x_10) ;  /* 0x00000000008c8947 */ /* 0x000fee0003800000 */
[----:B------:R-:W0:Y:S01]  /*07d0*/  LDC R5, c[0x0][0x3a8] ;  /* 0x0000ea00ff057b82 */ /* 0x000e220000000800 */
[----:B------:R-:W1:Y:S01]  /*07e0*/  LDCU.64 UR6, c[0x0][0x390] ;  /* 0x00007200ff0677ac */ /* 0x000e620008000a00 */
[----:B------:R-:W-:-:S05]  /*07f0*/  UMOV UR5, URZ ;  /* 0x000000ff00057c82 */ /* 0x000fca0008000000 */
.L_x_11:
[----:B0-----:R-:W-:Y:S01]  /*0800*/  IMAD R16, R2, R5, UR5 ;  /* 0x0000000502107e24 */ /* 0x001fe2000f8e0205 */
[----:B------:R-:W-:-:S03]  /*0810*/  UIADD3 UR5, UPT, UPT, UR5, 0x4, URZ ;  /* 0x0000000405057890 */ /* 0x000fc6000fffe0ff */
[C---:B------:R-:W-:Y:S01]  /*0820*/  VIADD R18, R16.reuse, 0x1 ;  /* 0x0000000110127836 */ /* 0x040fe20000000000 */
[C---:B-1----:R-:W-:Y:S01]  /*0830*/  ISETP.GE.AND P2, PT, R16.reuse, UR7, PT ;  /* 0x0000000710007c0c */ /* 0x042fe2000bf46270 */
[C---:B------:R-:W-:Y:S02]  /*0840*/  VIADD R20, R16.reuse, 0x2 ;  /* 0x0000000210147836 */ /* 0x040fe40000000000 */
[----:B------:R-:W-:Y:S01]  /*0850*/  VIADD R22, R16, 0x3 ;  /* 0x0000000310167836 */ /* 0x000fe20000000000 */
[----:B------:R-:W-:Y:S02]  /*0860*/  ISETP.GE.AND P3, PT, R18, UR7, PT ;  /* 0x0000000712007c0c */ /* 0x000fe4000bf66270 */
[----:B------:R-:W-:Y:S02]  /*0870*/  ISETP.GE.AND P0, PT, R20, UR7, PT ;  /* 0x0000000714007c0c */ /* 0x000fe4000bf06270 */
[----:B------:R-:W-:Y:S02]  /*0880*/  ISETP.GE.AND P1, PT, R22, UR7, PT ;  /* 0x0000000716007c0c */ /* 0x000fe4000bf26270 */
[----:B------:R-:W-:-:S02]  /*0890*/  ISETP.GE.OR P2, PT, R3, UR6, P2 ;  /* 0x0000000603007c0c */ /* 0x000fc40009746670 */
[C---:B------:R-:W-:Y:S02]  /*08a0*/  ISETP.GE.OR P3, PT, R3.reuse, UR6, P3 ;  /* 0x0000000603007c0c */ /* 0x040fe40009f66670 */
[C---:B------:R-:W-:Y:S02]  /*08b0*/  ISETP.GE.OR P0, PT, R3.reuse, UR6, P0 ;  /* 0x0000000603007c0c */ /* 0x040fe40008706670 */
[----:B------:R-:W-:-:S07]  /*08c0*/  ISETP.GE.OR P1, PT, R3, UR6, P1 ;  /* 0x0000000603007c0c */ /* 0x000fce0008f26670 */
[----:B----4-:R-:W0:Y:S01]  /*08d0*/  @!P2 LDC.64 R10, c[0x0][0x3a0] ;  /* 0x0000e800ff0aab82 */ /* 0x010e220000000a00 */
[--C-:B------:R-:W-:Y:S02]  /*08e0*/  @!P2 IMAD R15, R16, UR6, R3.reuse ;  /* 0x00000006100fac24 */ /* 0x100fe4000f8e0203 */
[--C-:B------:R-:W-:Y:S02]  /*08f0*/  @!P3 IMAD R17, R18, UR6, R3.reuse ;  /* 0x000000061211bc24 */ /* 0x100fe4000f8e0203 */
[--C-:B------:R-:W-:Y:S02]  /*0900*/  @!P0 IMAD R19, R20, UR6, R3.reuse ;  /* 0x0000000614138c24 */ /* 0x100fe4000f8e0203 */
[----:B------:R-:W-:Y:S01]  /*0910*/  @!P1 IMAD R21, R22, UR6, R3 ;  /* 0x0000000616159c24 */ /* 0x000fe2000f8e0203 */
[----:B------:R-:W1:Y:S08]  /*0920*/  @!P3 LDC.64 R12, c[0x0][0x3a0] ;  /* 0x0000e800ff0cbb82 */ /* 0x000e700000000a00 */
[----:B------:R-:W2:Y:S08]  /*0930*/  @!P0 LDC.64 R8, c[0x0][0x3a0] ;  /* 0x0000e800ff088b82 */ /* 0x000eb00000000a00 */
[----:B------:R-:W3:Y:S01]  /*0940*/  @!P1 LDC.64 R6, c[0x0][0x3a0] ;  /* 0x0000e800ff069b82 */ /* 0x000ee20000000a00 */
[----:B0-----:R-:W-:-:S05]  /*0950*/  @!P2 IMAD.WIDE R10, R15, 0x4, R10 ;  /* 0x000000040f0aa825 */ /* 0x001fca00078e020a */
[----:B------:R4:W-:Y:S01]  /*0960*/  @!P2 STG.E desc[UR8][R10.64], RZ ;  /* 0x000000ff0a00a986 */ /* 0x0009e2000c101908 */
[----:B-1----:R-:W-:-:S05]  /*0970*/  @!P3 IMAD.WIDE R12, R17, 0x4, R12 ;  /* 0x00000004110cb825 */ /* 0x002fca00078e020c */
[----:B------:R4:W-:Y:S01]  /*0980*/  @!P3 STG.E desc[UR8][R12.64], RZ ;  /* 0x000000ff0c00b986 */ /* 0x0009e2000c101908 */
[----:B--2---:R-:W-:-:S05]  /*0990*/  @!P0 IMAD.WIDE R8, R19, 0x4, R8 ;  /* 0x0000000413088825 */ /* 0x004fca00078e0208 */
[----:B------:R4:W-:Y:S01]  /*09a0*/  @!P0 STG.E desc[UR8][R8.64], RZ ;  /* 0x000000ff08008986 */ /* 0x0009e2000c101908 */
[----:B------:R-:W-:Y:S01]  /*09b0*/  ISETP.NE.AND P0, PT, R0, UR5, PT ;  /* 0x0000000500007c0c */ /* 0x000fe2000bf05270 */
[----:B---3--:R-:W-:-:S05]  /*09c0*/  @!P1 IMAD.WIDE R6, R21, 0x4, R6 ;  /* 0x0000000415069825 */ /* 0x008fca00078e0206 */
[----:B------:R4:W-:Y:S07]  /*09d0*/  @!P1 STG.E desc[UR8][R6.64], RZ ;  /* 0x000000ff06009986 */ /* 0x0009ee000c101908 */
[----:B------:R-:W-:Y:S05]  /*09e0*/  @P0 BRA `(.L_x_11) ;  /* 0xfffffffc00840947 */ /* 0x000fea000383ffff */
[----:B----4-:R-:W-:-:S07]  /*09f0*/  MOV R6, R0 ;  /* 0x0000000000067202 */ /* 0x010fce0000000f00 */
.L_x_10:
[----:B------:R-:W-:-:S13]  /*0a00*/  ISETP.NE.AND P0, PT, R14, RZ, PT ;  /* 0x000000ff0e00720c */ /* 0x000fda0003f05270 */
[----:B------:R-:W-:Y:S05]  /*0a10*/  @!P0 BRA `(.L_x_12) ;  /* 0x0000000000688947 */ /* 0x000fea0003800000 */
[----:B------:R-:W0:Y:S01]  /*0a20*/  LDCU.64 UR6, c[0x0][0x390] ;  /* 0x00007200ff0677ac */ /* 0x000e220008000a00 */
[----:B------:R-:W-:-:S05]  /*0a30*/  IMAD R8, R2, R5, R6 ;  /* 0x0000000502087224 */ /* 0x000fca00078e0206 */
[----:B0-----:R-:W-:-:S04]  /*0a40*/  ISETP.GE.AND P0, PT, R8, UR7, PT ;  /* 0x0000000708007c0c */ /* 0x001fc8000bf06270 */
[----:B------:R-:W-:-:S13]  /*0a50*/  ISETP.GE.OR P0, PT, R3, UR6, P0 ;  /* 0x0000000603007c0c */ /* 0x000fda0008706670 */
[----:B------:R-:W0:Y:S01]  /*0a60*/  @!P0 LDC.64 R6, c[0x0][0x3a0] ;  /* 0x0000e800ff068b82 */ /* 0x000e220000000a00 */
[----:B------:R-:W-:-:S04]  /*0a70*/  @!P0 IMAD R5, R8, UR6, R3 ;  /* 0x0000000608058c24 */ /* 0x000fc8000f8e0203 */
[----:B0-----:R-:W-:-:S05]  /*0a80*/  @!P0 IMAD.WIDE R6, R5, 0x4, R6 ;  /* 0x0000000405068825 */ /* 0x001fca00078e0206 */
[----:B------:R0:W-:Y:S01]  /*0a90*/  @!P0 STG.E desc[UR8][R6.64], RZ ;  /* 0x000000ff06008986 */ /* 0x0001e2000c101908 */
[----:B------:R-:W-:-:S13]  /*0aa0*/  ISETP.NE.AND P0, PT, R14, 0x1, PT ;  /* 0x000000010e00780c */ /* 0x000fda0003f05270 */
[----:B0-----:R-:W-:Y:S05]  /*0ab0*/  @!P0 BRA `(.L_x_12) ;  /* 0x0000000000408947 */ /* 0x001fea0003800000 */
[----:B------:R-:W-:-:S05]  /*0ac0*/  VIADD R10, R8, 0x1 ;  /* 0x00000001080a7836 */ /* 0x000fca0000000000 */
[----:B------:R-:W-:-:S04]  /*0ad0*/  ISETP.GE.AND P0, PT, R10, UR7, PT ;  /* 0x000000070a007c0c */ /* 0x000fc8000bf06270 */
        /* <DEDUP_REMOVED lines=13> */
[----:B------:R0:W-:Y:S02]  /*0bb0*/  @!P0 STG.E desc[UR8][R6.64], RZ ;  /* 0x000000ff06008986 */ /* 0x0001e4000c101908 */
.L_x_12:
[----:B------:R-:W-:Y:S05]  /*0bc0*/  @P4 BRA `(.L_x_13) ;  /* 0xfffffff800e04947 */ /* 0x000fea000383ffff */
[----:B------:R-:W-:Y:S05]  /*0bd0*/  EXIT ;  /* 0x000000000000794d */ /* 0x000fea0003800000 */
        .weak           $__internal_0_$__cuda_sm3x_div_rn_noftz_f32_slowpath
        .type           $__internal_0_$__cuda_sm3x_div_rn_noftz_f32_slowpath,@function
        .size           $__internal_0_$__cuda_sm3x_div_rn_noftz_f32_slowpath,(.L_x_23 - $__internal_0_$__cuda_sm3x_div_rn_noftz_f32_slowpath)
$__internal_0_$__cuda_sm3x_div_rn_noftz_f32_slowpath:
[----:B------:R-:W-:Y:S02]  /*0be0*/  SHF.R.U32.HI R9, RZ, 0x17, R3 ;  /* 0x00000017ff097819 */ /* 0x000fe40000011603 */
[----:B------:R-:W-:Y:S02]  /*0bf0*/  SHF.R.U32.HI R8, RZ, 0x17, R0 ;  /* 0x00000017ff087819 */ /* 0x000fe40000011600 */
[----:B------:R-:W-:Y:S02]  /*0c00*/  LOP3.LUT R14, R9, 0xff, RZ, 0xc0, !PT ;  /* 0x000000ff090e7812 */ /* 0x000fe400078ec0ff */
[----:B------:R-:W-:-:S03]  /*0c10*/  LOP3.LUT R12, R8, 0xff, RZ, 0xc0, !PT ;  /* 0x000000ff080c7812 */ /* 0x000fc600078ec0ff */
[----:B------:R-:W-:Y:S01]  /*0c20*/  VIADD R10, R14, 0xffffffff ;  /* 0xffffffff0e0a7836 */ /* 0x000fe20000000000 */
[----:B------:R-:W-:-:S04]  /*0c30*/  IADD3 R9, PT, PT, R12, -0x1, RZ ;  /* 0xffffffff0c097810 */ /* 0x000fc80007ffe0ff */
[----:B------:R-:W-:-:S04]  /*0c40*/  ISETP.GT.U32.AND P0, PT, R10, 0xfd, PT ;  /* 0x000000fd0a00780c */ /* 0x000fc80003f04070 */
[----:B------:R-:W-:-:S13]  /*0c50*/  ISETP.GT.U32.OR P0, PT, R9, 0xfd, P0 ;  /* 0x000000fd0900780c */ /* 0x000fda0000704470 */
[----:B------:R-:W-:Y:S01]  /*0c60*/  @!P0 IMAD.MOV.U32 R8, RZ, RZ, RZ ;  /* 0x000000ffff088224 */ /* 0x000fe200078e00ff */
[----:B------:R-:W-:Y:S06]  /*0c70*/  @!P0 BRA `(.L_x_14) ;  /* 0x00000000005c8947 */ /* 0x000fec0003800000 */
[----:B------:R-:W-:Y:S02]  /*0c80*/  FSETP.GTU.FTZ.AND P0, PT, |R0|, +INF , PT ;  /* 0x7f8000000000780b */ /* 0x000fe40003f1c200 */
[----:B------:R-:W-:-:S04]  /*0c90*/  FSETP.GTU.FTZ.AND P1, PT, |R3|, +INF , PT ;  /* 0x7f8000000300780b */ /* 0x000fc80003f3c200 */
[----:B------:R-:W-:-:S13]  /*0ca0*/  PLOP3.LUT P0, PT, P0, P1, PT, 0xf8, 0x8f ;  /* 0x00000000008f781c */ /* 0x000fda0000703f70 */
[----:B------:R-:W-:Y:S05]  /*0cb0*/  @P0 BRA `(.L_x_15) ;  /* 0x0000000400440947 */ /* 0x000fea0003800000 */
[----:B------:R-:W-:-:S13]  /*0cc0*/  LOP3.LUT P0, RZ, R3, 0x7fffffff, R0, 0xc8, !PT ;  /* 0x7fffffff03ff7812 */ /* 0x000fda000780c800 */
[----:B------:R-:W-:Y:S05]  /*0cd0*/  @!P0 BRA `(.L_x_16) ;  /* 0x0000000400348947 */ /* 0x000fea0003800000 */
[C---:B------:R-:W-:Y:S02]  /*0ce0*/  FSETP.NEU.FTZ.AND P1, PT, |R0|.reuse, +INF , PT ;  /* 0x7f8000000000780b */ /* 0x040fe40003f3d200 */
[----:B------:R-:W-:Y:S02]  /*0cf0*/  FSETP.NEU.FTZ.AND P2, PT, |R3|, +INF , PT ;  /* 0x7f8000000300780b */ /* 0x000fe40003f5d200 */
[----:B------:R-:W-:-:S11]  /*0d00*/  FSETP.NEU.FTZ.AND P0, PT, |R0|, +INF , PT ;  /* 0x7f8000000000780b */ /* 0x000fd60003f1d200 */
[----:B------:R-:W-:Y:S05]  /*0d10*/  @!P2 BRA !P1, `(.L_x_16) ;  /* 0x000000040024a947 */ /* 0x000fea0004800000 */
[----:B------:R-:W-:-:S04]  /*0d20*/  LOP3.LUT P1, RZ, R0, 0x7fffffff, RZ, 0xc0, !PT ;  /* 0x7fffffff00ff7812 */ /* 0x000fc8000782c0ff */
[----:B------:R-:W-:-:S13]  /*0d30*/  PLOP3.LUT P1, PT, P2, P1, PT, 0x2f, 0xf2 ;  /* 0x0000000000f2781c */ /* 0x000fda0001722577 */
[----:B------:R-:W-:Y:S05]  /*0d40*/  @P1 BRA `(.L_x_17) ;  /* 0x0000000400101947 */ /* 0x000fea0003800000 */
[----:B------:R-:W-:-:S04]  /*0d50*/  LOP3.LUT P1, RZ, R3, 0x7fffffff, RZ, 0xc0, !PT ;  /* 0x7fffffff03ff7812 */ /* 0x000fc8000782c0ff */
[----:B------:R-:W-:-:S13]  /*0d60*/  PLOP3.LUT P0, PT, P0, P1, PT, 0x2f, 0xf2 ;  /* 0x0000000000f2781c */ /* 0x000fda0000702577 */
[----:B------:R-:W-:Y:S05]  /*0d70*/  @P0 BRA `(.L_x_18) ;  /* 0x0000000000f80947 */ /* 0x000fea0003800000 */
[----:B------:R-:W-:Y:S02]  /*0d80*/  ISETP.GE.AND P0, PT, R9, RZ, PT ;  /* 0x000000ff0900720c */ /* 0x000fe40003f06270 */
[----:B------:R-:W-:-:S11]  /*0d90*/  ISETP.GE.AND P1, PT, R10, RZ, PT ;  /* 0x000000ff0a00720c */ /* 0x000fd60003f26270 */
[----:B------:R-:W-:Y:S02]  /*0da0*/  @P0 IMAD.MOV.U32 R8, RZ, RZ, RZ ;  /* 0x000000ffff080224 */ /* 0x000fe400078e00ff */
[----:B------:R-:W-:Y:S01]  /*0db0*/  @!P0 FFMA R0, R0, 1.84467440737095516160e+19, RZ ;  /* 0x5f80000000008823 */ /* 0x000fe200000000ff */
[----:B------:R-:W-:Y:S02]  /*0dc0*/  @!P0 IMAD.MOV.U32 R8, RZ, RZ, -0x40 ;  /* 0xffffffc0ff088424 */ /* 0x000fe400078e00ff */
[----:B------:R-:W-:-:S03]  /*0dd0*/  @!P1 FFMA R3, R3, 1.84467440737095516160e+19, RZ ;  /* 0x5f80000003039823 */ /* 0x000fc600000000ff */
[----:B------:R-:W-:-:S07]  /*0de0*/  @!P1 IADD3 R8, PT, PT, R8, 0x40, RZ ;  /* 0x0000004008089810 */ /* 0x000fce0007ffe0ff */
.L_x_14:
[----:B------:R-:W-:-:S05]  /*0df0*/  LEA R10, R14, 0xc0800000, 0x17 ;  /* 0xc08000000e0a7811 */ /* 0x000fca00078eb8ff */
[----:B------:R-:W-:Y:S02]  /*0e00*/  IMAD.IADD R10, R3, 0x1, -R10 ;  /* 0x00000001030a7824 */ /* 0x000fe400078e0a0a */
[----:B------:R-:W-:Y:S02]  /*0e10*/  VIADD R3, R12, 0xffffff81 ;  /* 0xffffff810c037836 */ /* 0x000fe40000000000 */
[----:B------:R-:W0:Y:S01]  /*0e20*/  MUFU.RCP R9, R10 ;  /* 0x0000000a00097308 */ /* 0x000e220000001000 */
[----:B------:R-:W-:Y:S01]  /*0e30*/  FADD.FTZ R11, -R10, -RZ ;  /* 0x800000ff0a0b7221 */ /* 0x000fe20000010100 */
[----:B------:R-:W-:-:S03]  /*0e40*/  IMAD R0, R3, -0x800000, R0 ;  /* 0xff80000003007824 */ /* 0x000fc600078e0200 */
[----:B0-----:R-:W-:-:S04]  /*0e50*/  FFMA R12, R9, R11, 1 ;  /* 0x3f800000090c7423 */ /* 0x001fc8000000000b */
[----:B------:R-:W-:-:S04]  /*0e60*/  FFMA R16, R9, R12, R9 ;  /* 0x0000000c09107223 */ /* 0x000fc80000000009 */
[----:B------:R-:W-:-:S04]  /*0e70*/  FFMA R9, R0, R16, RZ ;  /* 0x0000001000097223 */ /* 0x000fc800000000ff */
[----:B------:R-:W-:-:S04]  /*0e80*/  FFMA R12, R11, R9, R0 ;  /* 0x000000090b0c7223 */ /* 0x000fc80000000000 */
[----:B------:R-:W-:Y:S01]  /*0e90*/  FFMA R13, R16, R12, R9 ;  /* 0x0000000c100d7223 */ /* 0x000fe20000000009 */
[----:B------:R-:W-:-:S03]  /*0ea0*/  IADD3 R9, PT, PT, R3, 0x7f, -R14 ;  /* 0x0000007f03097810 */ /* 0x000fc60007ffe80e */
[----:B------:R-:W-:Y:S02]  /*0eb0*/  FFMA R12, R11, R13, R0 ;  /* 0x0000000d0b0c7223 */ /* 0x000fe40000000000 */
[----:B------:R-:W-:Y:S02]  /*0ec0*/  IMAD.IADD R9, R9, 0x1, R8 ;  /* 0x0000000109097824 */ /* 0x000fe400078e0208 */
[----:B------:R-:W-:-:S05]  /*0ed0*/  FFMA R0, R16, R12, R13 ;  /* 0x0000000c10007223 */ /* 0x000fca000000000d */
[----:B------:R-:W-:-:S04]  /*0ee0*/  SHF.R.U32.HI R3, RZ, 0x17, R0 ;  /* 0x00000017ff037819 */ /* 0x000fc80000011600 */
[----:B------:R-:W-:-:S04]  /*0ef0*/  LOP3.LUT R3, R3, 0xff, RZ, 0xc0, !PT ;  /* 0x000000ff03037812 */ /* 0x000fc800078ec0ff */
[----:B------:R-:W-:-:S05]  /*0f00*/  IADD3 R11, PT, PT, R3, R9, RZ ;  /* 0x00000009030b7210 */ /* 0x000fca0007ffe0ff */
[----:B------:R-:W-:-:S05]  /*0f10*/  VIADD R3, R11, 0xffffffff ;  /* 0xffffffff0b037836 */ /* 0x000fca0000000000 */
[----:B------:R-:W-:-:S13]  /*0f20*/  ISETP.GE.U32.AND P0, PT, R3, 0xfe, PT ;  /* 0x000000fe0300780c */ /* 0x000fda0003f06070 */
[----:B------:R-:W-:Y:S05]  /*0f30*/  @!P0 BRA `(.L_x_19) ;  /* 0x0000000000808947 */ /* 0x000fea0003800000 */
[----:B------:R-:W-:-:S13]  /*0f40*/  ISETP.GT.AND P0, PT, R11, 0xfe, PT ;  /* 0x000000fe0b00780c */ /* 0x000fda0003f04270 */
[----:B------:R-:W-:Y:S05]  /*0f50*/  @P0 BRA `(.L_x_20) ;  /* 0x00000000006c0947 */ /* 0x000fea0003800000 */
[----:B------:R-:W-:-:S13]  /*0f60*/  ISETP.GE.AND P0, PT, R11, 0x1, PT ;  /* 0x000000010b00780c */ /* 0x000fda0003f06270 */
[----:B------:R-:W-:Y:S05]  /*0f70*/  @P0 BRA `(.L_x_21) ;  /* 0x0000000000980947 */ /* 0x000fea0003800000 */
[----:B------:R-:W-:Y:S02]  /*0f80*/  ISETP.GE.AND P0, PT, R11, -0x18, PT ;  /* 0xffffffe80b00780c */ /* 0x000fe40003f06270 */
[----:B------:R-:W-:-:S11]  /*0f90*/  LOP3.LUT R0, R0, 0x80000000, RZ, 0xc0, !PT ;  /* 0x8000000000007812 */ /* 0x000fd600078ec0ff */
[----:B------:R-:W-:Y:S05]  /*0fa0*/  @!P0 BRA `(.L_x_21) ;  /* 0x00000000008c8947 */ /* 0x000fea0003800000 */
[CCC-:B------:R-:W-:Y:S01]  /*0fb0*/  FFMA.RZ R3, R16.reuse, R12.reuse, R13.reuse ;  /* 0x0000000c10037223 */ /* 0x1c0fe2000000c00d */
[C---:B------:R-:W-:Y:S02]  /*0fc0*/  VIADD R10, R11.reuse, 0x20 ;  /* 0x000000200b0a7836 */ /* 0x040fe40000000000 */
[CCC-:B------:R-:W-:Y:S01]  /*0fd0*/  FFMA.RM R8, R16.reuse, R12.reuse, R13.reuse ;  /* 0x0000000c10087223 */ /* 0x1c0fe2000000400d */
[----:B------:R-:W-:Y:S02]  /*0fe0*/  ISETP.NE.AND P2, PT, R11, RZ, PT ;  /* 0x000000ff0b00720c */ /* 0x000fe40003f45270 */
[----:B------:R-:W-:Y:S01]  /*0ff0*/  LOP3.LUT R9, R3, 0x7fffff, RZ, 0xc0, !PT ;  /* 0x007fffff03097812 */ /* 0x000fe200078ec0ff */
[----:B------:R-:W-:Y:S01]  /*1000*/  FFMA.RP R3, R16, R12, R13 ;  /* 0x0000000c10037223 */ /* 0x000fe2000000800d */
[----:B------:R-:W-:Y:S02]  /*1010*/  ISETP.NE.AND P1, PT, R11, RZ, PT ;  /* 0x000000ff0b00720c */ /* 0x000fe40003f25270 */
[----:B------:R-:W-:-:S02]  /*1020*/  LOP3.LUT R9, R9, 0x800000, RZ, 0xfc, !PT ;  /* 0x0080000009097812 */ /* 0x000fc400078efcff */
[----:B------:R-:W-:Y:S02]  /*1030*/  IADD3 R11, PT, PT, -R11, RZ, RZ ;  /* 0x000000ff0b0b7210 */ /* 0x000fe40007ffe1ff */
[----:B------:R-:W-:Y:S02]  /*1040*/  SHF.L.U32 R10, R9, R10, RZ ;  /* 0x0000000a090a7219 */ /* 0x000fe400000006ff */
[----:B------:R-:W-:Y:S02]  /*1050*/  FSETP.NEU.FTZ.AND P0, PT, R3, R8, PT ;  /* 0x000000080300720b */ /* 0x000fe40003f1d000 */
[----:B------:R-:W-:Y:S02]  /*1060*/  SEL R8, R11, RZ, P2 ;  /* 0x000000ff0b087207 */ /* 0x000fe40001000000 */
[----:B------:R-:W-:Y:S02]  /*1070*/  ISETP.NE.AND P1, PT, R10, RZ, P1 ;  /* 0x000000ff0a00720c */ /* 0x000fe40000f25270 */
[----:B------:R-:W-:-:S02]  /*1080*/  SHF.R.U32.HI R8, RZ, R8, R9 ;  /* 0x00000008ff087219 */ /* 0x000fc40000011609 */
[----:B------:R-:W-:Y:S02]  /*1090*/  PLOP3.LUT P0, PT, P0, P1, PT, 0xf8, 0x8f ;  /* 0x00000000008f781c */ /* 0x000fe40000703f70 */
[----:B------:R-:W-:Y:S02]  /*10a0*/  SHF.R.U32.HI R10, RZ, 0x1, R8 ;  /* 0x00000001ff0a7819 */ /* 0x000fe40000011608 */
[----:B------:R-:W-:-:S04]  /*10b0*/  SEL R3, RZ, 0x1, !P0 ;  /* 0x00000001ff037807 */ /* 0x000fc80004000000 */
[----:B------:R-:W-:-:S04]  /*10c0*/  LOP3.LUT R3, R3, 0x1, R10, 0xf8, !PT ;  /* 0x0000000103037812 */ /* 0x000fc800078ef80a */
[----:B------:R-:W-:-:S05]  /*10d0*/  LOP3.LUT R3, R3, R8, RZ, 0xc0, !PT ;  /* 0x0000000803037212 */ /* 0x000fca00078ec0ff */
[----:B------:R-:W-:-:S05]  /*10e0*/  IMAD.IADD R3, R10, 0x1, R3 ;  /* 0x000000010a037824 */ /* 0x000fca00078e0203 */
[----:B------:R-:W-:Y:S01]  /*10f0*/  LOP3.LUT R0, R3, R0, RZ, 0xfc, !PT ;  /* 0x0000000003007212 */ /* 0x000fe200078efcff */
[----:B------:R-:W-:Y:S06]  /*1100*/  BRA `(.L_x_21) ;  /* 0x0000000000347947 */ /* 0x000fec0003800000 */
.L_x_20:
[----:B------:R-:W-:-:S04]  /*1110*/  LOP3.LUT R0, R0, 0x80000000, RZ, 0xc0, !PT ;  /* 0x8000000000007812 */ /* 0x000fc800078ec0ff */
[----:B------:R-:W-:Y:S01]  /*1120*/  LOP3.LUT R0, R0, 0x7f800000, RZ, 0xfc, !PT ;  /* 0x7f80000000007812 */ /* 0x000fe200078efcff */
[----:B------:R-:W-:Y:S06]  /*1130*/  BRA `(.L_x_21) ;  /* 0x0000000000287947 */ /* 0x000fec0003800000 */
.L_x_19:
[----:B------:R-:W-:Y:S01]  /*1140*/  IMAD R0, R9, 0x800000, R0 ;  /* 0x0080000009007824 */ /* 0x000fe200078e0200 */
[----:B------:R-:W-:Y:S06]  /*1150*/  BRA `(.L_x_21) ;  /* 0x0000000000207947 */ /* 0x000fec0003800000 */
.L_x_18:
[----:B------:R-:W-:-:S04]  /*1160*/  LOP3.LUT R0, R3, 0x80000000, R0, 0x48, !PT ;  /* 0x8000000003007812 */ /* 0x000fc800078e4800 */
[----:B------:R-:W-:Y:S01]  /*1170*/  LOP3.LUT R0, R0, 0x7f800000, RZ, 0xfc, !PT ;  /* 0x7f80000000007812 */ /* 0x000fe200078efcff */
[----:B------:R-:W-:Y:S06]  /*1180*/  BRA `(.L_x_21) ;  /* 0x0000000000147947 */ /* 0x000fec0003800000 */
.L_x_17:
[----:B------:R-:W-:Y:S01]  /*1190*/  LOP3.LUT R0, R3, 0x80000000, R0, 0x48, !PT ;  /* 0x8000000003007812 */ /* 0x000fe200078e4800 */
[----:B------:R-:W-:Y:S06]  /*11a0*/  BRA `(.L_x_21) ;  /* 0x00000000000c7947 */ /* 0x000fec0003800000 */
.L_x_16:
[----:B------:R-:W0:Y:S01]  /*11b0*/  MUFU.RSQ R0, -QNAN ;  /* 0xffc0000000007908 */ /* 0x000e220000001400 */
[----:B------:R-:W-:Y:S05]  /*11c0*/  BRA `(.L_x_21) ;  /* 0x0000000000047947 */ /* 0x000fea0003800000 */
.L_x_15:
[----:B------:R-:W-:-:S07]  /*11d0*/  FADD.FTZ R0, R0, R3 ;  /* 0x0000000300007221 */ /* 0x000fce0000010000 */
.L_x_21:
[----:B------:R-:W-:Y:S01]  /*11e0*/  MOV R8, R6 ;  /* 0x0000000600087202 */ /* 0x000fe20000000f00 */
[----:B------:R-:W-:-:S04]  /*11f0*/  IMAD.MOV.U32 R9, RZ, RZ, 0x0 ;  /* 0x00000000ff097424 */ /* 0x000fc800078e00ff */
[----:B0-----:R-:W-:Y:S05]  /*1200*/  RET.REL.NODEC R8 `(_Z12mandelKernelffffiiiPii) ;  /* 0xffffffec087c7950 */ /* 0x001fea0003c3ffff */
.L_x_22:
[----:B------:R-:W-:-:S00]  /*1210*/  BRA `(.L_x_22) ;  /* 0xfffffffc00fc7947 */ /* 0x000fc0000383ffff */
[----:B------:R-:W-:-:S00]  /*1220*/  NOP ;  /* 0x0000000000007918 */ /* 0x000fc00000000000 */
        /* <DEDUP_REMOVED lines=13> */
.L_x_23:


//--------------------- .nv.shared.reserved.0     --------------------------
	.section	.nv.shared.reserved.0,"aw",@nobits
	.weak		__nv_reservedSMEM_offset_0_alias
	.size		__nv_reservedSMEM_offset_0_alias, 0, 64
	.other		__nv_reservedSMEM_offset_0_alias,@"STO_CUDA_RESERVED_SHARED STV_DEFAULT"
__nv_reservedSMEM_offset_0_alias:
	.zero		0
	.zero		64


//--------------------- .nv.constant0._Z12mandelKernelffffiiiPii --------------------------
	.section	.nv.constant0._Z12mandelKernelffffiiiPii,"a",@progbits
	.sectionflags	@""
	.align	4
.nv.constant0._Z12mandelKernelffffiiiPii:
	.zero		940


//--------------------- SYMBOLS --------------------------

	.type		.nv.reservedSmem.offset0,@object
	.size		.nv.reservedSmem.offset0,0x4
